//
// Generated by NVIDIA NVVM Compiler
//
// Compiler Build ID: CL-36424714
// Cuda compilation tools, release 13.0, V13.0.88
// Based on NVVM 20.0.0
//

.version 9.0
.target sm_100
.address_size 64

	// .globl	_Z10stream_vecIf6float4Lb1EEvPT_PKS1_S4_S1_m

.visible .entry _Z10stream_vecIf6float4Lb1EEvPT_PKS1_S4_S1_m(
	.param .u64 .ptr .align 1 _Z10stream_vecIf6float4Lb1EEvPT_PKS1_S4_S1_m_param_0,
	.param .u64 .ptr .align 1 _Z10stream_vecIf6float4Lb1EEvPT_PKS1_S4_S1_m_param_1,
	.param .u64 .ptr .align 1 _Z10stream_vecIf6float4Lb1EEvPT_PKS1_S4_S1_m_param_2,
	.param .f32 _Z10stream_vecIf6float4Lb1EEvPT_PKS1_S4_S1_m_param_3,
	.param .u64 _Z10stream_vecIf6float4Lb1EEvPT_PKS1_S4_S1_m_param_4
)
{
	.reg .pred 	%p<7>;
	.reg .b32 	%r<5>;
	.reg .b32 	%f<17>;
	.reg .b64 	%rd<28>;

	ld.param.u64 	%rd11, [_Z10stream_vecIf6float4Lb1EEvPT_PKS1_S4_S1_m_param_0];
	ld.param.u64 	%rd12, [_Z10stream_vecIf6float4Lb1EEvPT_PKS1_S4_S1_m_param_1];
	ld.param.u64 	%rd10, [_Z10stream_vecIf6float4Lb1EEvPT_PKS1_S4_S1_m_param_4];
	cvta.to.global.u64 	%rd1, %rd11;
	cvta.to.global.u64 	%rd2, %rd12;
	mov.u32 	%r1, %ctaid.x;
	mov.u32 	%r2, %ntid.x;
	mul.wide.u32 	%rd13, %r1, %r2;
	mov.u32 	%r3, %tid.x;
	cvt.u64.u32 	%rd14, %r3;
	add.s64 	%rd27, %rd13, %rd14;
	mov.u32 	%r4, %nctaid.x;
	mul.wide.u32 	%rd4, %r4, %r2;
	setp.ge.u64 	%p1, %rd27, %rd10;
	@%p1 bra 	$L__BB0_10;
$L__BB0_1:
	setp.ge.u64 	%p2, %rd27, %rd10;
	@%p2 bra 	$L__BB0_3;
	shl.b64 	%rd15, %rd27, 4;
	add.s64 	%rd16, %rd2, %rd15;
	add.s64 	%rd17, %rd1, %rd15;
	ld.global.nc.v4.f32 	{%f1, %f2, %f3, %f4}, [%rd16];
	st.global.v4.f32 	[%rd17], {%f1, %f2, %f3, %f4};
$L__BB0_3:
	add.s64 	%rd6, %rd4, %rd27;
	setp.ge.u64 	%p3, %rd6, %rd10;
	@%p3 bra 	$L__BB0_5;
	shl.b64 	%rd18, %rd6, 4;
	add.s64 	%rd19, %rd2, %rd18;
	add.s64 	%rd20, %rd1, %rd18;
	ld.global.nc.v4.f32 	{%f5, %f6, %f7, %f8}, [%rd19];
	st.global.v4.f32 	[%rd20], {%f5, %f6, %f7, %f8};
$L__BB0_5:
	add.s64 	%rd7, %rd6, %rd4;
	setp.ge.u64 	%p4, %rd7, %rd10;
	@%p4 bra 	$L__BB0_7;
	shl.b64 	%rd21, %rd7, 4;
	add.s64 	%rd22, %rd2, %rd21;
	add.s64 	%rd23, %rd1, %rd21;
	ld.global.nc.v4.f32 	{%f9, %f10, %f11, %f12}, [%rd22];
	st.global.v4.f32 	[%rd23], {%f9, %f10, %f11, %f12};
$L__BB0_7:
	add.s64 	%rd8, %rd7, %rd4;
	setp.ge.u64 	%p5, %rd8, %rd10;
	@%p5 bra 	$L__BB0_9;
	shl.b64 	%rd24, %rd8, 4;
	add.s64 	%rd25, %rd2, %rd24;
	add.s64 	%rd26, %rd1, %rd24;
	ld.global.nc.v4.f32 	{%f13, %f14, %f15, %f16}, [%rd25];
	st.global.v4.f32 	[%rd26], {%f13, %f14, %f15, %f16};
$L__BB0_9:
	add.s64 	%rd27, %rd8, %rd4;
	setp.lt.u64 	%p6, %rd27, %rd10;
	@%p6 bra 	$L__BB0_1;
$L__BB0_10:
	ret;

}
	// .globl	_Z10stream_vecIf6float4Lb0EEvPT_PKS1_S4_S1_m
.visible .entry _Z10stream_vecIf6float4Lb0EEvPT_PKS1_S4_S1_m(
	.param .u64 .ptr .align 1 _Z10stream_vecIf6float4Lb0EEvPT_PKS1_S4_S1_m_param_0,
	.param .u64 .ptr .align 1 _Z10stream_vecIf6float4Lb0EEvPT_PKS1_S4_S1_m_param_1,
	.param .u64 .ptr .align 1 _Z10stream_vecIf6float4Lb0EEvPT_PKS1_S4_S1_m_param_2,
	.param .f32 _Z10stream_vecIf6float4Lb0EEvPT_PKS1_S4_S1_m_param_3,
	.param .u64 _Z10stream_vecIf6float4Lb0EEvPT_PKS1_S4_S1_m_param_4
)
{
	.reg .pred 	%p<7>;
	.reg .b32 	%r<5>;
	.reg .b32 	%f<50>;
	.reg .b64 	%rd<34>;

	ld.param.u64 	%rd12, [_Z10stream_vecIf6float4Lb0EEvPT_PKS1_S4_S1_m_param_0];
	ld.param.u64 	%rd13, [_Z10stream_vecIf6float4Lb0EEvPT_PKS1_S4_S1_m_param_1];
	ld.param.u64 	%rd14, [_Z10stream_vecIf6float4Lb0EEvPT_PKS1_S4_S1_m_param_2];
	ld.param.f32 	%f1, [_Z10stream_vecIf6float4Lb0EEvPT_PKS1_S4_S1_m_param_3];
	ld.param.u64 	%rd11, [_Z10stream_vecIf6float4Lb0EEvPT_PKS1_S4_S1_m_param_4];
	cvta.to.global.u64 	%rd1, %rd12;
	cvta.to.global.u64 	%rd2, %rd14;
	cvta.to.global.u64 	%rd3, %rd13;
	mov.u32 	%r1, %ctaid.x;
	mov.u32 	%r2, %ntid.x;
	mul.wide.u32 	%rd15, %r1, %r2;
	mov.u32 	%r3, %tid.x;
	cvt.u64.u32 	%rd16, %r3;
	add.s64 	%rd33, %rd15, %rd16;
	mov.u32 	%r4, %nctaid.x;
	mul.wide.u32 	%rd5, %r4, %r2;
	setp.ge.u64 	%p1, %rd33, %rd11;
	@%p1 bra 	$L__BB1_10;
$L__BB1_1:
	setp.ge.u64 	%p2, %rd33, %rd11;
	@%p2 bra 	$L__BB1_3;
	shl.b64 	%rd17, %rd33, 4;
	add.s64 	%rd18, %rd3, %rd17;
	add.s64 	%rd19, %rd1, %rd17;
	ld.global.nc.v4.f32 	{%f2, %f3, %f4, %f5}, [%rd18];
	add.s64 	%rd20, %rd2, %rd17;
	ld.global.nc.v4.f32 	{%f6, %f7, %f8, %f9}, [%rd20];
	fma.rn.f32 	%f10, %f1, %f6, %f2;
	fma.rn.f32 	%f11, %f1, %f7, %f3;
	fma.rn.f32 	%f12, %f1, %f8, %f4;
	fma.rn.f32 	%f13, %f1, %f9, %f5;
	st.global.v4.f32 	[%rd19], {%f10, %f11, %f12, %f13};
$L__BB1_3:
	add.s64 	%rd7, %rd5, %rd33;
	setp.ge.u64 	%p3, %rd7, %rd11;
	@%p3 bra 	$L__BB1_5;
	shl.b64 	%rd21, %rd7, 4;
	add.s64 	%rd22, %rd3, %rd21;
	add.s64 	%rd23, %rd1, %rd21;
	ld.global.nc.v4.f32 	{%f14, %f15, %f16, %f17}, [%rd22];
	add.s64 	%rd24, %rd2, %rd21;
	ld.global.nc.v4.f32 	{%f18, %f19, %f20, %f21}, [%rd24];
	fma.rn.f32 	%f22, %f1, %f18, %f14;
	fma.rn.f32 	%f23, %f1, %f19, %f15;
	fma.rn.f32 	%f24, %f1, %f20, %f16;
	fma.rn.f32 	%f25, %f1, %f21, %f17;
	st.global.v4.f32 	[%rd23], {%f22, %f23, %f24, %f25};
$L__BB1_5:
	add.s64 	%rd8, %rd7, %rd5;
	setp.ge.u64 	%p4, %rd8, %rd11;
	@%p4 bra 	$L__BB1_7;
	shl.b64 	%rd25, %rd8, 4;
	add.s64 	%rd26, %rd3, %rd25;
	add.s64 	%rd27, %rd1, %rd25;
	ld.global.nc.v4.f32 	{%f26, %f27, %f28, %f29}, [%rd26];
	add.s64 	%rd28, %rd2, %rd25;
	ld.global.nc.v4.f32 	{%f30, %f31, %f32, %f33}, [%rd28];
	fma.rn.f32 	%f34, %f1, %f30, %f26;
	fma.rn.f32 	%f35, %f1, %f31, %f27;
	fma.rn.f32 	%f36, %f1, %f32, %f28;
	fma.rn.f32 	%f37, %f1, %f33, %f29;
	st.global.v4.f32 	[%rd27], {%f34, %f35, %f36, %f37};
$L__BB1_7:
	add.s64 	%rd9, %rd8, %rd5;
	setp.ge.u64 	%p5, %rd9, %rd11;
	@%p5 bra 	$L__BB1_9;
	shl.b64 	%rd29, %rd9, 4;
	add.s64 	%rd30, %rd3, %rd29;
	add.s64 	%rd31, %rd1, %rd29;
	ld.global.nc.v4.f32 	{%f38, %f39, %f40, %f41}, [%rd30];
	add.s64 	%rd32, %rd2, %rd29;
	ld.global.nc.v4.f32 	{%f42, %f43, %f44, %f45}, [%rd32];
	fma.rn.f32 	%f46, %f1, %f42, %f38;
	fma.rn.f32 	%f47, %f1, %f43, %f39;
	fma.rn.f32 	%f48, %f1, %f44, %f40;
	fma.rn.f32 	%f49, %f1, %f45, %f41;
	st.global.v4.f32 	[%rd31], {%f46, %f47, %f48, %f49};
$L__BB1_9:
	add.s64 	%rd33, %rd9, %rd5;
	setp.lt.u64 	%p6, %rd33, %rd11;
	@%p6 bra 	$L__BB1_1;
$L__BB1_10:
	ret;

}


// ===== COMPILED SASS (sm_100) =====

	.target	sm_100

	.elftype	@"ET_EXEC"


//--------------------- .note.nv.tkinfo           --------------------------
	.section	.note.nv.tkinfo,"",@"SHT_NOTE"
	.sectionflags	@"SHF_NOTE_NV_TKINFO"
	.tkinfo
        /*0018*/ 	.word	0x00000002
        /*0030*/ 	.string	""
        /*0030*/ 	.string	"ptxas"
        /*0030*/ 	.string	"Cuda compilation tools, release 13.0, V13.0.88"
        /*0030*/ 	.string	"Build cuda_13.0.r13.0/compiler.36424714_0"
        /*0030*/ 	.string	"-arch sm_100 -m 64 "



//--------------------- .note.nv.cuinfo           --------------------------
	.section	.note.nv.cuinfo,"",@"SHT_NOTE"
	.sectionflags	@"SHF_NOTE_NV_CUINFO"
        /*0018*/ 	.short	0x0002
        /*001a*/ 	.short	0x0064
        /*001c*/ 	.short	0x0082
	.zero		2


//--------------------- .nv.info                  --------------------------
	.section	.nv.info,"",@"SHT_CUDA_INFO"
	.align	4


	//----- nvinfo : EIATTR_REGCOUNT
	.align		4
        /*0000*/ 	.byte	0x04, 0x2f
        /*0002*/ 	.short	(.L_1 - .L_0)
	.align		4
.L_0:
        /*0004*/ 	.word	index@(_Z10stream_vecIf6float4Lb1EEvPT_PKS1_S4_S1_m)
        /*0008*/ 	.word	0x00000020


	//----- nvinfo : EIATTR_FRAME_SIZE
	.align		4
.L_1:
        /*000c*/ 	.byte	0x04, 0x11
        /*000e*/ 	.short	(.L_3 - .L_2)
	.align		4
.L_2:
        /*0010*/ 	.word	index@(_Z10stream_vecIf6float4Lb1EEvPT_PKS1_S4_S1_m)
        /*0014*/ 	.word	0x00000000


	//----- nvinfo : EIATTR_REGCOUNT
	.align		4
.L_3:
        /*0018*/ 	.byte	0x04, 0x2f
        /*001a*/ 	.short	(.L_5 - .L_4)
	.align		4
.L_4:
        /*001c*/ 	.word	index@(_Z10stream_vecIf6float4Lb0EEvPT_PKS1_S4_S1_m)
        /*0020*/ 	.word	0x00000018


	//----- nvinfo : EIATTR_FRAME_SIZE
	.align		4
.L_5:
        /*0024*/ 	.byte	0x04, 0x11
        /*0026*/ 	.short	(.L_7 - .L_6)
	.align		4
.L_6:
        /*0028*/ 	.word	index@(_Z10stream_vecIf6float4Lb0EEvPT_PKS1_S4_S1_m)
        /*002c*/ 	.word	0x00000000


	//----- nvinfo : EIATTR_MIN_STACK_SIZE
	.align		4
.L_7:
        /*0030*/ 	.byte	0x04, 0x12
        /*0032*/ 	.short	(.L_9 - .L_8)
	.align		4
.L_8:
        /*0034*/ 	.word	index@(_Z10stream_vecIf6float4Lb0EEvPT_PKS1_S4_S1_m)
        /*0038*/ 	.word	0x00000000


	//----- nvinfo : EIATTR_MIN_STACK_SIZE
	.align		4
.L_9:
        /*003c*/ 	.byte	0x04, 0x12
        /*003e*/ 	.short	(.L_11 - .L_10)
	.align		4
.L_10:
        /*0040*/ 	.word	index@(_Z10stream_vecIf6float4Lb1EEvPT_PKS1_S4_S1_m)
        /*0044*/ 	.word	0x00000000
.L_11:


//--------------------- .nv.compat                --------------------------
	.section	.nv.compat,"",@"SHT_CUDA_COMPAT_INFO"
	.align	4
        /*0000*/ 	.byte	0x02, 0x09, 0x00, 0x00, 0x02, 0x02, 0x01, 0x00, 0x02, 0x05, 0x05, 0x00, 0x03, 0x07, 0x01, 0x01
        /*0010*/ 	.byte	0x02, 0x03, 0x00, 0x00, 0x02, 0x06, 0x01, 0x00, 0x04, 0x0b, 0x08, 0x00, 0x09, 0x00, 0x00, 0x00
        /*0020*/ 	.byte	0x00, 0x00, 0x00, 0x00


//--------------------- .nv.info._Z10stream_vecIf6float4Lb0EEvPT_PKS1_S4_S1_m --------------------------
	.section	.nv.info._Z10stream_vecIf6float4Lb0EEvPT_PKS1_S4_S1_m,"",@"SHT_CUDA_INFO"
	.sectionflags	@""
	.align	4


	//----- nvinfo : EIATTR_CUDA_API_VERSION
	.align		4
        /*0000*/ 	.byte	0x04, 0x37
        /*0002*/ 	.short	(.L_13 - .L_12)
.L_12:
        /*0004*/ 	.word	0x00000082


	//----- nvinfo : EIATTR_KPARAM_INFO
	.align		4
.L_13:
        /*0008*/ 	.byte	0x04, 0x17
        /*000a*/ 	.short	(.L_15 - .L_14)
.L_14:
        /*000c*/ 	.word	0x00000000
        /*0010*/ 	.short	0x0004
        /*0012*/ 	.short	0x0020
        /*0014*/ 	.byte	0x00, 0xf0, 0x21, 0x00


	//----- nvinfo : EIATTR_KPARAM_INFO
	.align		4
.L_15:
        /*0018*/ 	.byte	0x04, 0x17
        /*001a*/ 	.short	(.L_17 - .L_16)
.L_16:
        /*001c*/ 	.word	0x00000000
        /*0020*/ 	.short	0x0003
        /*0022*/ 	.short	0x0018
        /*0024*/ 	.byte	0x00, 0xf0, 0x11, 0x00


	//----- nvinfo : EIATTR_KPARAM_INFO
	.align		4
.L_17:
        /*0028*/ 	.byte	0x04, 0x17
        /*002a*/ 	.short	(.L_19 - .L_18)
.L_18:
        /*002c*/ 	.word	0x00000000
        /*0030*/ 	.short	0x0002
        /*0032*/ 	.short	0x0010
        /*0034*/ 	.byte	0x00, 0xf5, 0x21, 0x00


	//----- nvinfo : EIATTR_KPARAM_INFO
	.align		4
.L_19:
        /*0038*/ 	.byte	0x04, 0x17
        /*003a*/ 	.short	(.L_21 - .L_20)
.L_20:
        /*003c*/ 	.word	0x00000000
        /*0040*/ 	.short	0x0001
        /*0042*/ 	.short	0x0008
        /*0044*/ 	.byte	0x00, 0xf5, 0x21, 0x00


	//----- nvinfo : EIATTR_KPARAM_INFO
	.align		4
.L_21:
        /*0048*/ 	.byte	0x04, 0x17
        /*004a*/ 	.short	(.L_23 - .L_22)
.L_22:
        /*004c*/ 	.word	0x00000000
        /*0050*/ 	.short	0x0000
        /*0052*/ 	.short	0x0000
        /*0054*/ 	.byte	0x00, 0xf5, 0x21, 0x00


	//----- nvinfo : EIATTR_SPARSE_MMA_MASK
	.align		4
.L_23:
        /*0058*/ 	.byte	0x03, 0x50
        /*005a*/ 	.short	0x0000


	//----- nvinfo : EIATTR_MAXREG_COUNT
	.align		4
        /*005c*/ 	.byte	0x03, 0x1b
        /*005e*/ 	.short	0x00ff


	//----- nvinfo : EIATTR_MERCURY_ISA_VERSION
	.align		4
        /*0060*/ 	.byte	0x03, 0x5f
        /*0062*/ 	.short	0x0101


	//----- nvinfo : EIATTR_VRC_CTA_INIT_COUNT
	.align		4
        /*0064*/ 	.byte	0x02, 0x4a
	.zero		1
	.zero		1


	//----- nvinfo : EIATTR_EXIT_INSTR_OFFSETS
	.align		4
        /*0068*/ 	.byte	0x04, 0x1c
        /*006a*/ 	.short	(.L_25 - .L_24)


	//   ....[0]....
.L_24:
        /*006c*/ 	.word	0x000000e0


	//   ....[1]....
        /*0070*/ 	.word	0x000007c0


	//----- nvinfo : EIATTR_CRS_STACK_SIZE
	.align		4
.L_25:
        /*0074*/ 	.byte	0x04, 0x1e
        /*0076*/ 	.short	(.L_27 - .L_26)
.L_26:
        /*0078*/ 	.word	0x00000000


	//----- nvinfo : EIATTR_CBANK_PARAM_SIZE
	.align		4
.L_27:
        /*007c*/ 	.byte	0x03, 0x19
        /*007e*/ 	.short	0x0028


	//----- nvinfo : EIATTR_PARAM_CBANK
	.align		4
        /*0080*/ 	.byte	0x04, 0x0a
        /*0082*/ 	.short	(.L_29 - .L_28)
	.align		4
.L_28:
        /*0084*/ 	.word	index@(.nv.constant0._Z10stream_vecIf6float4Lb0EEvPT_PKS1_S4_S1_m)
        /*0088*/ 	.short	0x0380
        /*008a*/ 	.short	0x0028


	//----- nvinfo : EIATTR_SW_WAR
	.align		4
.L_29:
        /*008c*/ 	.byte	0x04, 0x36
        /*008e*/ 	.short	(.L_31 - .L_30)
.L_30:
        /*0090*/ 	.word	0x00000008
.L_31:


//--------------------- .nv.info._Z10stream_vecIf6float4Lb1EEvPT_PKS1_S4_S1_m --------------------------
	.section	.nv.info._Z10stream_vecIf6float4Lb1EEvPT_PKS1_S4_S1_m,"",@"SHT_CUDA_INFO"
	.sectionflags	@""
	.align	4


	//----- nvinfo : EIATTR_CUDA_API_VERSION
	.align		4
        /*0000*/ 	.byte	0x04, 0x37
        /*0002*/ 	.short	(.L_33 - .L_32)
.L_32:
        /*0004*/ 	.word	0x00000082


	//----- nvinfo : EIATTR_KPARAM_INFO
	.align		4
.L_33:
        /*0008*/ 	.byte	0x04, 0x17
        /*000a*/ 	.short	(.L_35 - .L_34)
.L_34:
        /*000c*/ 	.word	0x00000000
        /*0010*/ 	.short	0x0004
        /*0012*/ 	.short	0x0020
        /*0014*/ 	.byte	0x00, 0xf0, 0x21, 0x00


	//----- nvinfo : EIATTR_KPARAM_INFO
	.align		4
.L_35:
        /*0018*/ 	.byte	0x04, 0x17
        /*001a*/ 	.short	(.L_37 - .L_36)
.L_36:
        /*001c*/ 	.word	0x00000000
        /*0020*/ 	.short	0x0003
        /*0022*/ 	.short	0x0018
        /*0024*/ 	.byte	0x00, 0xf0, 0x11, 0x00


	//----- nvinfo : EIATTR_KPARAM_INFO
	.align		4
.L_37:
        /*0028*/ 	.byte	0x04, 0x17
        /*002a*/ 	.short	(.L_39 - .L_38)
.L_38:
        /*002c*/ 	.word	0x00000000
        /*0030*/ 	.short	0x0002
        /*0032*/ 	.short	0x0010
        /*0034*/ 	.byte	0x00, 0xf5, 0x21, 0x00


	//----- nvinfo : EIATTR_KPARAM_INFO
	.align		4
.L_39:
        /*0038*/ 	.byte	0x04, 0x17
        /*003a*/ 	.short	(.L_41 - .L_40)
.L_40:
        /*003c*/ 	.word	0x00000000
        /*0040*/ 	.short	0x0001
        /*0042*/ 	.short	0x0008
        /*0044*/ 	.byte	0x00, 0xf5, 0x21, 0x00


	//----- nvinfo : EIATTR_KPARAM_INFO
	.align		4
.L_41:
        /*0048*/ 	.byte	0x04, 0x17
        /*004a*/ 	.short	(.L_43 - .L_42)
.L_42:
        /*004c*/ 	.word	0x00000000
        /*0050*/ 	.short	0x0000
        /*0052*/ 	.short	0x0000
        /*0054*/ 	.byte	0x00, 0xf5, 0x21, 0x00


	//----- nvinfo : EIATTR_SPARSE_MMA_MASK
	.align		4
.L_43:
        /*0058*/ 	.byte	0x03, 0x50
        /*005a*/ 	.short	0x0000


	//----- nvinfo : EIATTR_MAXREG_COUNT
	.align		4
        /*005c*/ 	.byte	0x03, 0x1b
        /*005e*/ 	.short	0x00ff


	//----- nvinfo : EIATTR_MERCURY_ISA_VERSION
	.align		4
        /*0060*/ 	.byte	0x03, 0x5f
        /*0062*/ 	.short	0x0101


	//----- nvinfo : EIATTR_VRC_CTA_INIT_COUNT
	.align		4
        /*0064*/ 	.byte	0x02, 0x4a
	.zero		1
	.zero		1


	//----- nvinfo : EIATTR_EXIT_INSTR_OFFSETS
	.align		4
        /*0068*/ 	.byte	0x04, 0x1c
        /*006a*/ 	.short	(.L_45 - .L_44)


	//   ....[0]....
.L_44:
        /*006c*/ 	.word	0x000000b0


	//   ....[1]....
        /*0070*/ 	.word	0x000004a0


	//----- nvinfo : EIATTR_CRS_STACK_SIZE
	.align		4
.L_45:
        /*0074*/ 	.byte	0x04, 0x1e
        /*0076*/ 	.short	(.L_47 - .L_46)
.L_46:
        /*0078*/ 	.word	0x00000000


	//----- nvinfo : EIATTR_CBANK_PARAM_SIZE
	.align		4
.L_47:
        /*007c*/ 	.byte	0x03, 0x19
        /*007e*/ 	.short	0x0028


	//----- nvinfo : EIATTR_PARAM_CBANK
	.align		4
        /*0080*/ 	.byte	0x04, 0x0a
        /*0082*/ 	.short	(.L_49 - .L_48)
	.align		4
.L_48:
        /*0084*/ 	.word	index@(.nv.constant0._Z10stream_vecIf6float4Lb1EEvPT_PKS1_S4_S1_m)
        /*0088*/ 	.short	0x0380
        /*008a*/ 	.short	0x0028


	//----- nvinfo : EIATTR_SW_WAR
	.align		4
.L_49:
        /*008c*/ 	.byte	0x04, 0x36
        /*008e*/ 	.short	(.L_51 - .L_50)
.L_50:
        /*0090*/ 	.word	0x00000008
.L_51:


//--------------------- .nv.callgraph             --------------------------
	.section	.nv.callgraph,"",@"SHT_CUDA_CALLGRAPH"
	.align	4
	.sectionentsize	8
	.align		4
        /*0000*/ 	.word	0x00000000
	.align		4
        /*0004*/ 	.word	0xffffffff
	.align		4
        /*0008*/ 	.word	0x00000000
	.align		4
        /*000c*/ 	.word	0xfffffffe
	.align		4
        /*0010*/ 	.word	0x00000000
	.align		4
        /*0014*/ 	.word	0xfffffffd
	.align		4
        /*0018*/ 	.word	0x00000000
	.align		4
        /*001c*/ 	.word	0xfffffffc


//--------------------- .text._Z10stream_vecIf6float4Lb0EEvPT_PKS1_S4_S1_m --------------------------
	.section	.text._Z10stream_vecIf6float4Lb0EEvPT_PKS1_S4_S1_m,"ax",@progbits
	.align	128
        .global         _Z10stream_vecIf6float4Lb0EEvPT_PKS1_S4_S1_m
        .type           _Z10stream_vecIf6float4Lb0EEvPT_PKS1_S4_S1_m,@function
        .size           _Z10stream_vecIf6float4Lb0EEvPT_PKS1_S4_S1_m,(.L_x_12 - _Z10stream_vecIf6float4Lb0EEvPT_PKS1_S4_S1_m)
        .other          _Z10stream_vecIf6float4Lb0EEvPT_PKS1_S4_S1_m,@"STO_CUDA_ENTRY STV_DEFAULT"
_Z10stream_vecIf6float4Lb0EEvPT_PKS1_S4_S1_m:
.text._Z10stream_vecIf6float4Lb0EEvPT_PKS1_S4_S1_m:
[----:B------:R-:W-:Y:S01]  /*0000*/  LDC R1, c[0x0][0x37c] ;  /* 0x0000df00ff017b82 */ /* 0x000fe20000000800 */
[----:B------:R-:W0:Y:S07]  /*0010*/  S2R R2, SR_TID.X ;  /* 0x0000000000027919 */ /* 0x000e2e0000002100 */
[----:B------:R-:W0:Y:S01]  /*0020*/  S2UR UR4, SR_CTAID.X ;  /* 0x00000000000479c3 */ /* 0x000e220000002500 */
[----:B------:R-:W1:Y:S01]  /*0030*/  LDCU.64 UR6, c[0x0][0x3a0] ;  /* 0x00007400ff0677ac */ /* 0x000e620008000a00 */
[----:B------:R-:W-:Y:S01]  /*0040*/  IMAD.MOV.U32 R3, RZ, RZ, RZ ;  /* 0x000000ffff037224 */ /* 0x000fe200078e00ff */
[----:B------:R-:W2:Y:S05]  /*0050*/  LDCU.128 UR8, c[0x0][0x380] ;  /* 0x00007000ff0877ac */ /* 0x000eaa0008000c00 */
[----:B------:R-:W0:Y:S01]  /*0060*/  LDC R7, c[0x0][0x360] ;  /* 0x0000d800ff077b82 */ /* 0x000e220000000800 */
[----:B------:R-:W3:Y:S01]  /*0070*/  LDCU UR5, c[0x0][0x370] ;  /* 0x00006e00ff0577ac */ /* 0x000ee20008000800 */
[C---:B0-----:R-:W-:Y:S01]  /*0080*/  IMAD.WIDE.U32 R4, R7.reuse, UR4, R2 ;  /* 0x0000000407047c25 */ /* 0x041fe2000f8e0002 */
[----:B------:R-:W0:Y:S03]  /*0090*/  LDCU UR4, c[0x0][0x398] ;  /* 0x00007300ff0477ac */ /* 0x000e260008000800 */
[----:B---3--:R-:W-:Y:S01]  /*00a0*/  IMAD.WIDE.U32 R2, R7, UR5, RZ ;  /* 0x0000000507027c25 */ /* 0x008fe2000f8e00ff */
[----:B-1----:R-:W-:-:S04]  /*00b0*/  ISETP.GE.U32.AND P0, PT, R4, UR6, PT ;  /* 0x0000000604007c0c */ /* 0x002fc8000bf06070 */
[----:B------:R-:W-:Y:S01]  /*00c0*/  ISETP.GE.U32.AND.EX P0, PT, R5, UR7, PT, P0 ;  /* 0x0000000705007c0c */ /* 0x000fe2000bf06100 */
[----:B------:R-:W1:-:S12]  /*00d0*/  LDCU.64 UR6, c[0x0][0x390] ;  /* 0x00007200ff0677ac */ /* 0x000e580008000a00 */
[----:B012---:R-:W-:Y:S05]  /*00e0*/  @P0 EXIT ;  /* 0x000000000000094d */ /* 0x007fea0003800000 */
[----:B------:R-:W0:Y:S08]  /*00f0*/  LDC.64 R16, c[0x0][0x358] ;  /* 0x0000d600ff107b82 */ /* 0x000e300000000a00 */
[----:B------:R-:W1:Y:S02]  /*0100*/  LDC.64 R12, c[0x0][0x3a0] ;  /* 0x0000e800ff0c7b82 */ /* 0x000e640000000a00 */
.L_x_8:
[----:B-1----:R-:W-:Y:S01]  /*0110*/  ISETP.GE.U32.AND P1, PT, R4, R12, PT ;  /* 0x0000000c0400720c */ /* 0x002fe20003f26070 */
[----:B------:R-:W-:Y:S01]  /*0120*/  BSSY.RECONVERGENT B0, `(.L_x_0) ;  /* 0x000001a000007945 */ /* 0x000fe20003800200 */
[----:B------:R-:W-:Y:S02]  /*0130*/  IADD3 R15, P2, PT, R2, R4, RZ ;  /* 0x00000004020f7210 */ /* 0x000fe40007f5e0ff */
[----:B------:R-:W-:Y:S02]  /*0140*/  ISETP.GE.U32.AND.EX P1, PT, R5, R13, PT, P1 ;  /* 0x0000000d0500720c */ /* 0x000fe40003f26110 */
[----:B------:R-:W-:Y:S01]  /*0150*/  ISETP.GE.U32.AND P0, PT, R15, R12, PT ;  /* 0x0000000c0f00720c */ /* 0x000fe20003f06070 */
[----:B------:R-:W-:-:S05]  /*0160*/  IMAD.X R0, R3, 0x1, R5, P2 ;  /* 0x0000000103007824 */ /* 0x000fca00010e0605 */
[----:B------:R-:W-:-:S05]  /*0170*/  ISETP.GE.U32.AND.EX P0, PT, R0, R13, PT, P0 ;  /* 0x0000000d0000720c */ /* 0x000fca0003f06100 */
[----:B------:R-:W-:Y:S08]  /*0180*/  @P1 BRA `(.L_x_1) ;  /* 0x00000000004c1947 */ /* 0x000ff00003800000 */
[----:B------:R-:W-:Y:S01]  /*0190*/  IMAD.SHL.U32 R20, R4, 0x10, RZ ;  /* 0x0000001004147824 */ /* 0x000fe200078e00ff */
[C---:B0-----:R-:W-:Y:S02]  /*01a0*/  R2UR UR12, R16.reuse ;  /* 0x00000000100c72ca */ /* 0x041fe400000e0000 */
[C---:B------:R-:W-:Y:S02]  /*01b0*/  R2UR UR13, R17.reuse ;  /* 0x00000000110d72ca */ /* 0x040fe400000e0000 */
[----:B------:R-:W-:Y:S02]  /*01c0*/  R2UR UR14, R16 ;  /* 0x00000000100e72ca */ /* 0x000fe400000e0000 */
[----:B------:R-:W-:Y:S02]  /*01d0*/  R2UR UR15, R17 ;  /* 0x00000000110f72ca */ /* 0x000fe400000e0000 */
[----:B------:R-:W-:Y:S02]  /*01e0*/  SHF.L.U64.HI R14, R4, 0x4, R5 ;  /* 0x00000004040e7819 */ /* 0x000fe40000010205 */
[----:B------:R-:W-:-:S02]  /*01f0*/  IADD3 R8, P2, PT, R20, UR6, RZ ;  /* 0x0000000614087c10 */ /* 0x000fc4000ff5e0ff */
[----:B------:R-:W-:Y:S02]  /*0200*/  IADD3 R18, P1, PT, R20, UR10, RZ ;  /* 0x0000000a14127c10 */ /* 0x000fe4000ff3e0ff */
[C---:B------:R-:W-:Y:S02]  /*0210*/  IADD3.X R9, PT, PT, R14.reuse, UR7, RZ, P2, !PT ;  /* 0x000000070e097c10 */ /* 0x040fe400097fe4ff */
[----:B------:R-:W-:-:S04]  /*0220*/  IADD3.X R19, PT, PT, R14, UR11, RZ, P1, !PT ;  /* 0x0000000b0e137c10 */ /* 0x000fc80008ffe4ff */
[----:B------:R-:W2:Y:S04]  /*0230*/  LDG.E.128.CONSTANT R8, desc[UR14][R8.64] ;  /* 0x0000000e08087981 */ /* 0x000ea8000c1e9d00 */
[----:B------:R-:W2:Y:S01]  /*0240*/  LDG.E.128.CONSTANT R4, desc[UR12][R18.64] ;  /* 0x0000000c12047981 */ /* 0x000ea2000c1e9d00 */
[----:B------:R-:W-:-:S04]  /*0250*/  IADD3 R20, P1, PT, R20, UR8, RZ ;  /* 0x0000000814147c10 */ /* 0x000fc8000ff3e0ff */
[----:B------:R-:W-:Y:S01]  /*0260*/  IADD3.X R21, PT, PT, R14, UR9, RZ, P1, !PT ;  /* 0x000000090e157c10 */ /* 0x000fe20008ffe4ff */
[----:B--2---:R-:W-:Y:S01]  /*0270*/  FFMA R4, R8, UR4, R4 ;  /* 0x0000000408047c23 */ /* 0x004fe20008000004 */
[----:B------:R-:W-:Y:S01]  /*0280*/  FFMA R5, R9, UR4, R5 ;  /* 0x0000000409057c23 */ /* 0x000fe20008000005 */
[----:B------:R-:W-:Y:S01]  /*0290*/  FFMA R6, R10, UR4, R6 ;  /* 0x000000040a067c23 */ /* 0x000fe20008000006 */
[----:B------:R-:W-:-:S05]  /*02a0*/  FFMA R7, R11, UR4, R7 ;  /* 0x000000040b077c23 */ /* 0x000fca0008000007 */
[----:B------:R1:W-:Y:S02]  /*02b0*/  STG.E.128 desc[UR12][R20.64], R4 ;  /* 0x0000000414007986 */ /* 0x0003e4000c101d0c */
.L_x_1:
[----:B------:R-:W-:Y:S05]  /*02c0*/  BSYNC.RECONVERGENT B0 ;  /* 0x0000000000007941 */ /* 0x000fea0003800200 */
.L_x_0:
[----:B------:R-:W-:Y:S01]  /*02d0*/  BSSY.RECONVERGENT B0, `(.L_x_2) ;  /* 0x0000016000007945 */ /* 0x000fe20003800200 */
[----:B------:R-:W-:-:S03]  /*02e0*/  IADD3 R19, P1, PT, R2, R15, RZ ;  /* 0x0000000f02137210 */ /* 0x000fc60007f3e0ff */
[----:B------:R-:W-:Y:S10]  /*02f0*/  @P0 BRA `(.L_x_3) ;  /* 0x00000000004c0947 */ /* 0x000ff40003800000 */
[----:B-1----:R-:W-:Y:S01]  /*0300*/  IMAD.SHL.U32 R20, R15, 0x10, RZ ;  /* 0x000000100f147824 */ /* 0x002fe200078e00ff */
        /* <DEDUP_REMOVED lines=18> */
.L_x_3:
[----:B------:R-:W-:Y:S05]  /*0430*/  BSYNC.RECONVERGENT B0 ;  /* 0x0000000000007941 */ /* 0x000fea0003800200 */
.L_x_2:
[----:B------:R-:W-:Y:S01]  /*0440*/  IMAD.X R14, R3, 0x1, R0, P1 ;  /* 0x00000001030e7824 */ /* 0x000fe200008e0600 */
[-C--:B------:R-:W-:Y:S01]  /*0450*/  ISETP.GE.U32.AND P1, PT, R19, R12.reuse, PT ;  /* 0x0000000c1300720c */ /* 0x080fe20003f26070 */
[----:B------:R-:W-:Y:S01]  /*0460*/  BSSY.RECONVERGENT B0, `(.L_x_4) ;  /* 0x000001a000007945 */ /* 0x000fe20003800200 */
[----:B------:R-:W-:Y:S02]  /*0470*/  IADD3 R15, P2, PT, R2, R19, RZ ;  /* 0x00000013020f7210 */ /* 0x000fe40007f5e0ff */
[----:B------:R-:W-:Y:S02]  /*0480*/  ISETP.GE.U32.AND.EX P1, PT, R14, R13, PT, P1 ;  /* 0x0000000d0e00720c */ /* 0x000fe40003f26110 */
[----:B------:R-:W-:Y:S01]  /*0490*/  ISETP.GE.U32.AND P0, PT, R15, R12, PT ;  /* 0x0000000c0f00720c */ /* 0x000fe20003f06070 */
[----:B------:R-:W-:-:S05]  /*04a0*/  IMAD.X R0, R3, 0x1, R14, P2 ;  /* 0x0000000103007824 */ /* 0x000fca00010e060e */
[----:B------:R-:W-:-:S05]  /*04b0*/  ISETP.GE.U32.AND.EX P0, PT, R0, R13, PT, P0 ;  /* 0x0000000d0000720c */ /* 0x000fca0003f06100 */
[----:B------:R-:W-:Y:S08]  /*04c0*/  @P1 BRA `(.L_x_5) ;  /* 0x00000000004c1947 */ /* 0x000ff00003800000 */
[----:B-12---:R-:W-:Y:S01]  /*04d0*/  IMAD.SHL.U32 R20, R19, 0x10, RZ ;  /* 0x0000001013147824 */ /* 0x006fe200078e00ff */
        /* <DEDUP_REMOVED lines=18> */
.L_x_5:
[----:B------:R-:W-:Y:S05]  /*0600*/  BSYNC.RECONVERGENT B0 ;  /* 0x0000000000007941 */ /* 0x000fea0003800200 */
.L_x_4:
[----:B------:R-:W-:Y:S04]  /*0610*/  BSSY.RECONVERGENT B0, `(.L_x_6) ;  /* 0x0000015000007945 */ /* 0x000fe80003800200 */
[----:B------:R-:W-:Y:S05]  /*0620*/  @P0 BRA `(.L_x_7) ;  /* 0x00000000004c0947 */ /* 0x000fea0003800000 */
[----:B-123--:R-:W-:Y:S01]  /*0630*/  IMAD.SHL.U32 R20, R15, 0x10, RZ ;  /* 0x000000100f147824 */ /* 0x00efe200078e00ff */
        /* <DEDUP_REMOVED lines=18> */
.L_x_7:
[----:B------:R-:W-:Y:S05]  /*0760*/  BSYNC.RECONVERGENT B0 ;  /* 0x0000000000007941 */ /* 0x000fea0003800200 */
.L_x_6:
[----:B-1234-:R-:W-:-:S05]  /*0770*/  IADD3 R4, P0, PT, R2, R15, RZ ;  /* 0x0000000f02047210 */ /* 0x01efca0007f1e0ff */
[----:B------:R-:W-:Y:S01]  /*0780*/  IMAD.X R5, R3, 0x1, R0, P0 ;  /* 0x0000000103057824 */ /* 0x000fe200000e0600 */
[----:B------:R-:W-:-:S04]  /*0790*/  ISETP.GE.U32.AND P0, PT, R4, R12, PT ;  /* 0x0000000c0400720c */ /* 0x000fc80003f06070 */
[----:B------:R-:W-:-:S13]  /*07a0*/  ISETP.GE.U32.AND.EX P0, PT, R5, R13, PT, P0 ;  /* 0x0000000d0500720c */ /* 0x000fda0003f06100 */
[----:B------:R-:W-:Y:S05]  /*07b0*/  @!P0 BRA `(.L_x_8) ;  /* 0xfffffff800548947 */ /* 0x000fea000383ffff */
[----:B------:R-:W-:Y:S05]  /*07c0*/  EXIT ;  /* 0x000000000000794d */ /* 0x000fea0003800000 */
.L_x_9:
[----:B------:R-:W-:-:S00]  /*07d0*/  BRA `(.L_x_9) ;  /* 0xfffffffc00fc7947 */ /* 0x000fc0000383ffff */
[----:B------:R-:W-:-:S00]  /*07e0*/  NOP ;  /* 0x0000000000007918 */ /* 0x000fc00000000000 */
        /* <DEDUP_REMOVED lines=9> */
.L_x_12:


//--------------------- .text._Z10stream_vecIf6float4Lb1EEvPT_PKS1_S4_S1_m --------------------------
	.section	.text._Z10stream_vecIf6float4Lb1EEvPT_PKS1_S4_S1_m,"ax",@progbits
	.align	128
        .global         _Z10stream_vecIf6float4Lb1EEvPT_PKS1_S4_S1_m
        .type           _Z10stream_vecIf6float4Lb1EEvPT_PKS1_S4_S1_m,@function
        .size           _Z10stream_vecIf6float4Lb1EEvPT_PKS1_S4_S1_m,(.L_x_13 - _Z10stream_vecIf6float4Lb1EEvPT_PKS1_S4_S1_m)
        .other          _Z10stream_vecIf6float4Lb1EEvPT_PKS1_S4_S1_m,@"STO_CUDA_ENTRY STV_DEFAULT"
_Z10stream_vecIf6float4Lb1EEvPT_PKS1_S4_S1_m:
.text._Z10stream_vecIf6float4Lb1EEvPT_PKS1_S4_S1_m:
[----:B------:R-:W-:Y:S01]  /*0000*/  LDC R1, c[0x0][0x37c] ;  /* 0x0000df00ff017b82 */ /* 0x000fe20000000800 */
[----:B------:R-:W0:Y:S07]  /*0010*/  S2R R2, SR_TID.X ;  /* 0x0000000000027919 */ /* 0x000e2e0000002100 */
[----:B------:R-:W0:Y:S01]  /*0020*/  S2UR UR4, SR_CTAID.X ;  /* 0x00000000000479c3 */ /* 0x000e220000002500 */
[----:B------:R-:W1:Y:S01]  /*0030*/  LDCU.64 UR6, c[0x0][0x3a0] ;  /* 0x00007400ff0677ac */ /* 0x000e620008000a00 */
[----:B------:R-:W-:-:S06]  /*0040*/  IMAD.MOV.U32 R3, RZ, RZ, RZ ;  /* 0x000000ffff037224 */ /* 0x000fcc00078e00ff */
[----:B------:R-:W0:Y:S01]  /*0050*/  LDC R27, c[0x0][0x360] ;  /* 0x0000d800ff1b7b82 */ /* 0x000e220000000800 */
[----:B------:R-:W2:Y:S01]  /*0060*/  LDCU UR5, c[0x0][0x370] ;  /* 0x00006e00ff0577ac */ /* 0x000ea20008000800 */
[----:B0-----:R-:W-:-:S04]  /*0070*/  IMAD.WIDE.U32 R2, R27, UR4, R2 ;  /* 0x000000041b027c25 */ /* 0x001fc8000f8e0002 */
[----:B--2---:R-:W-:Y:S01]  /*0080*/  IMAD.WIDE.U32 R26, R27, UR5, RZ ;  /* 0x000000051b1a7c25 */ /* 0x004fe2000f8e00ff */
[----:B-1----:R-:W-:-:S04]  /*0090*/  ISETP.GE.U32.AND P0, PT, R2, UR6, PT ;  /* 0x0000000602007c0c */ /* 0x002fc8000bf06070 */
[----:B------:R-:W-:-:S13]  /*00a0*/  ISETP.GE.U32.AND.EX P0, PT, R3, UR7, PT, P0 ;  /* 0x0000000703007c0c */ /* 0x000fda000bf06100 */
[----:B------:R-:W-:Y:S05]  /*00b0*/  @P0 EXIT ;  /* 0x000000000000094d */ /* 0x000fea0003800000 */
[----:B------:R-:W-:Y:S01]  /*00c0*/  IMAD.MOV.U32 R17, RZ, RZ, R3 ;  /* 0x000000ffff117224 */ /* 0x000fe200078e0003 */
[----:B------:R-:W0:Y:S01]  /*00d0*/  LDCU.64 UR4, c[0x0][0x358] ;  /* 0x00006b00ff0477ac */ /* 0x000e220008000a00 */
[----:B------:R-:W1:Y:S05]  /*00e0*/  LDCU.64 UR6, c[0x0][0x3a0] ;  /* 0x00007400ff0677ac */ /* 0x000e6a0008000a00 */
.L_x_10:
[----:B---3--:R-:W2:Y:S01]  /*00f0*/  LDC.64 R4, c[0x0][0x388] ;  /* 0x0000e200ff047b82 */ /* 0x008ea20000000a00 */
[----:B-1----:R-:W-:-:S04]  /*0100*/  ISETP.GE.U32.AND P0, PT, R2, UR6, PT ;  /* 0x0000000602007c0c */ /* 0x002fc8000bf06070 */
[----:B------:R-:W-:-:S03]  /*0110*/  ISETP.GE.U32.AND.EX P0, PT, R17, UR7, PT, P0 ;  /* 0x0000000711007c0c */ /* 0x000fc6000bf06100 */
[----:B------:R-:W1:Y:S08]  /*0120*/  LDC.64 R28, c[0x0][0x380] ;  /* 0x0000e000ff1c7b82 */ /* 0x000e700000000a00 */
[----:B------:R-:W3:Y:S02]  /*0130*/  LDC.64 R12, c[0x0][0x388] ;  /* 0x0000e200ff0c7b82 */ /* 0x000ee40000000a00 */
[C---:B------:R-:W-:Y:S01]  /*0140*/  @!P0 IMAD.SHL.U32 R3, R2.reuse, 0x10, RZ ;  /* 0x0000001002038824 */ /* 0x040fe200078e00ff */
[----:B------:R-:W-:-:S04]  /*0150*/  @!P0 SHF.L.U64.HI R14, R2, 0x4, R17 ;  /* 0x00000004020e8819 */ /* 0x000fc80000010211 */
[----:B--2---:R-:W-:Y:S01]  /*0160*/  @!P0 IADD3 R4, P1, PT, R3, R4, RZ ;  /* 0x0000000403048210 */ /* 0x004fe20007f3e0ff */
[----:B------:R-:W2:Y:S04]  /*0170*/  LDC.64 R10, c[0x0][0x388] ;  /* 0x0000e200ff0a7b82 */ /* 0x000ea80000000a00 */
[----:B------:R-:W-:-:S04]  /*0180*/  @!P0 IMAD.X R5, R14, 0x1, R5, P1 ;  /* 0x000000010e058824 */ /* 0x000fc800008e0605 */
[----:B------:R-:W4:Y:S02]  /*0190*/  LDC.64 R8, c[0x0][0x388] ;  /* 0x0000e200ff087b82 */ /* 0x000f240000000a00 */
[----:B0-----:R-:W5:Y:S01]  /*01a0*/  @!P0 LDG.E.128.CONSTANT R4, desc[UR4][R4.64] ;  /* 0x0000000404048981 */ /* 0x001f62000c1e9d00 */
[----:B------:R-:W-:-:S04]  /*01b0*/  IADD3 R15, P1, PT, R26, R2, RZ ;  /* 0x000000021a0f7210 */ /* 0x000fc80007f3e0ff */
[C---:B------:R-:W-:Y:S01]  /*01c0*/  IADD3 R23, P2, PT, R26.reuse, R15, RZ ;  /* 0x0000000f1a177210 */ /* 0x040fe20007f5e0ff */
[----:B------:R-:W-:Y:S01]  /*01d0*/  IMAD.X R16, R27, 0x1, R17, P1 ;  /* 0x000000011b107824 */ /* 0x000fe200008e0611 */
[----:B------:R-:W-:Y:S01]  /*01e0*/  ISETP.GE.U32.AND P1, PT, R15, UR6, PT ;  /* 0x000000060f007c0c */ /* 0x000fe2000bf26070 */
[----:B------:R-:W0:Y:S01]  /*01f0*/  LDC.64 R18, c[0x0][0x380] ;  /* 0x0000e000ff127b82 */ /* 0x000e220000000a00 */
[----:B------:R-:W-:Y:S01]  /*0200*/  IADD3 R2, P4, PT, R26, R23, RZ ;  /* 0x000000171a027210 */ /* 0x000fe20007f9e0ff */
[----:B------:R-:W-:Y:S01]  /*0210*/  IMAD.X R17, R27, 0x1, R16, P2 ;  /* 0x000000011b117824 */ /* 0x000fe200010e0610 */
[----:B------:R-:W-:Y:S02]  /*0220*/  ISETP.GE.U32.AND P2, PT, R23, UR6, PT ;  /* 0x0000000617007c0c */ /* 0x000fe4000bf46070 */
[----:B------:R-:W-:Y:S01]  /*0230*/  ISETP.GE.U32.AND P3, PT, R2, UR6, PT ;  /* 0x0000000602007c0c */ /* 0x000fe2000bf66070 */
[----:B------:R-:W-:Y:S01]  /*0240*/  IMAD.X R0, R27, 0x1, R17, P4 ;  /* 0x000000011b007824 */ /* 0x000fe200020e0611 */
[----:B------:R-:W-:Y:S01]  /*0250*/  ISETP.GE.U32.AND.EX P2, PT, R17, UR7, PT, P2 ;  /* 0x0000000711007c0c */ /* 0x000fe2000bf46120 */
[----:B------:R-:W0:Y:S01]  /*0260*/  LDC.64 R20, c[0x0][0x380] ;  /* 0x0000e000ff147b82 */ /* 0x000e220000000a00 */
[----:B------:R-:W-:-:S02]  /*0270*/  ISETP.GE.U32.AND.EX P1, PT, R16, UR7, PT, P1 ;  /* 0x0000000710007c0c */ /* 0x000fc4000bf26110 */
[----:B------:R-:W-:Y:S02]  /*0280*/  ISETP.GE.U32.AND.EX P3, PT, R0, UR7, PT, P3 ;  /* 0x0000000700007c0c */ /* 0x000fe4000bf66130 */
[----:B-1----:R-:W-:-:S05]  /*0290*/  @!P0 IADD3 R28, P4, PT, R3, R28, RZ ;  /* 0x0000001c031c8210 */ /* 0x002fca0007f9e0ff */
[----:B------:R-:W-:Y:S02]  /*02a0*/  @!P0 IMAD.X R29, R14, 0x1, R29, P4 ;  /* 0x000000010e1d8824 */ /* 0x000fe400020e061d */
[C---:B------:R-:W-:Y:S01]  /*02b0*/  @!P2 SHF.L.U64.HI R3, R23.reuse, 0x4, R17 ;  /* 0x000000041703a819 */ /* 0x040fe20000010211 */
[----:B------:R-:W-:Y:S01]  /*02c0*/  @!P2 IMAD.SHL.U32 R23, R23, 0x10, RZ ;  /* 0x000000101717a824 */ /* 0x000fe200078e00ff */
[C---:B------:R-:W-:Y:S01]  /*02d0*/  @!P1 SHF.L.U64.HI R16, R15.reuse, 0x4, R16 ;  /* 0x000000040f109819 */ /* 0x040fe20000010210 */
[----:B------:R-:W-:Y:S01]  /*02e0*/  @!P1 IMAD.SHL.U32 R22, R15, 0x10, RZ ;  /* 0x000000100f169824 */ /* 0x000fe200078e00ff */
[C---:B------:R-:W-:Y:S01]  /*02f0*/  @!P3 SHF.L.U64.HI R24, R2.reuse, 0x4, R0 ;  /* 0x000000040218b819 */ /* 0x040fe20000010200 */
[----:B------:R-:W-:Y:S01]  /*0300*/  @!P3 IMAD.SHL.U32 R17, R2, 0x10, RZ ;  /* 0x000000100211b824 */ /* 0x000fe200078e00ff */
[----:B--2---:R-:W-:Y:S02]  /*0310*/  @!P2 IADD3 R10, P5, PT, R23, R10, RZ ;  /* 0x0000000a170aa210 */ /* 0x004fe40007fbe0ff */
[----:B---3--:R-:W-:-:S02]  /*0320*/  @!P1 IADD3 R14, P4, PT, R22, R12, RZ ;  /* 0x0000000c160e9210 */ /* 0x008fc40007f9e0ff */
[----:B----4-:R-:W-:Y:S01]  /*0330*/  @!P3 IADD3 R12, P6, PT, R17, R8, RZ ;  /* 0x00000008110cb210 */ /* 0x010fe20007fde0ff */
[----:B------:R-:W-:Y:S02]  /*0340*/  @!P2 IMAD.X R11, R3, 0x1, R11, P5 ;  /* 0x00000001030ba824 */ /* 0x000fe400028e060b */
[----:B------:R-:W-:Y:S02]  /*0350*/  @!P1 IMAD.X R15, R16, 0x1, R13, P4 ;  /* 0x00000001100f9824 */ /* 0x000fe400020e060d */
[----:B------:R-:W-:Y:S02]  /*0360*/  @!P3 IMAD.X R13, R24, 0x1, R9, P6 ;  /* 0x00000001180db824 */ /* 0x000fe400030e0609 */
[----:B------:R-:W2:Y:S04]  /*0370*/  @!P2 LDG.E.128.CONSTANT R8, desc[UR4][R10.64] ;  /* 0x000000040a08a981 */ /* 0x000ea8000c1e9d00 */
[----:B-----5:R1:W-:Y:S04]  /*0380*/  @!P0 STG.E.128 desc[UR4][R28.64], R4 ;  /* 0x000000041c008986 */ /* 0x0203e8000c101d04 */
[----:B-1----:R-:W3:Y:S04]  /*0390*/  @!P1 LDG.E.128.CONSTANT R4, desc[UR4][R14.64] ;  /* 0x000000040e049981 */ /* 0x002ee8000c1e9d00 */
[----:B------:R-:W4:Y:S01]  /*03a0*/  @!P3 LDG.E.128.CONSTANT R12, desc[UR4][R12.64] ;  /* 0x000000040c0cb981 */ /* 0x000f22000c1e9d00 */
[----:B0-----:R-:W-:-:S02]  /*03b0*/  @!P1 IADD3 R18, P0, PT, R22, R18, RZ ;  /* 0x0000001216129210 */ /* 0x001fc40007f1e0ff */
[----:B------:R-:W-:Y:S02]  /*03c0*/  @!P2 IADD3 R20, P4, PT, R23, R20, RZ ;  /* 0x000000141714a210 */ /* 0x000fe40007f9e0ff */
[----:B------:R-:W0:Y:S01]  /*03d0*/  LDC.64 R22, c[0x0][0x380] ;  /* 0x0000e000ff167b82 */ /* 0x000e220000000a00 */
[----:B------:R-:W-:Y:S01]  /*03e0*/  @!P1 IMAD.X R19, R16, 0x1, R19, P0 ;  /* 0x0000000110139824 */ /* 0x000fe200000e0613 */
[----:B------:R-:W-:Y:S01]  /*03f0*/  IADD3 R2, P0, PT, R26, R2, RZ ;  /* 0x000000021a027210 */ /* 0x000fe20007f1e0ff */
[----:B------:R-:W-:Y:S01]  /*0400*/  @!P2 IMAD.X R21, R3, 0x1, R21, P4 ;  /* 0x000000010315a824 */ /* 0x000fe200020e0615 */
[----:B0-----:R-:W-:-:S05]  /*0410*/  @!P3 IADD3 R22, P5, PT, R17, R22, RZ ;  /* 0x000000161116b210 */ /* 0x001fca0007fbe0ff */
[----:B------:R-:W-:Y:S02]  /*0420*/  @!P3 IMAD.X R23, R24, 0x1, R23, P5 ;  /* 0x000000011817b824 */ /* 0x000fe400028e0617 */
[----:B------:R-:W-:Y:S01]  /*0430*/  IMAD.X R17, R27, 0x1, R0, P0 ;  /* 0x000000011b117824 */ /* 0x000fe200000e0600 */
[----:B------:R-:W-:-:S04]  /*0440*/  ISETP.GE.U32.AND P0, PT, R2, UR6, PT ;  /* 0x0000000602007c0c */ /* 0x000fc8000bf06070 */
[----:B------:R-:W-:Y:S01]  /*0450*/  ISETP.GE.U32.AND.EX P0, PT, R17, UR7, PT, P0 ;  /* 0x0000000711007c0c */ /* 0x000fe2000bf06100 */
[----:B---3--:R3:W-:Y:S04]  /*0460*/  @!P1 STG.E.128 desc[UR4][R18.64], R4 ;  /* 0x0000000412009986 */ /* 0x0087e8000c101d04 */
[----:B--2---:R3:W-:Y:S04]  /*0470*/  @!P2 STG.E.128 desc[UR4][R20.64], R8 ;  /* 0x000000081400a986 */ /* 0x0047e8000c101d04 */
[----:B----4-:R3:W-:Y:S04]  /*0480*/  @!P3 STG.E.128 desc[UR4][R22.64], R12 ;  /* 0x0000000c1600b986 */ /* 0x0107e8000c101d04 */
[----:B------:R-:W-:Y:S05]  /*0490*/  @!P0 BRA `(.L_x_10) ;  /* 0xfffffffc00148947 */ /* 0x000fea000383ffff */
[----:B------:R-:W-:Y:S05]  /*04a0*/  EXIT ;  /* 0x000000000000794d */ /* 0x000fea0003800000 */
.L_x_11:
        /* <DEDUP_REMOVED lines=13> */
.L_x_13:


//--------------------- .nv.shared.reserved.0     --------------------------
	.section	.nv.shared.reserved.0,"aw",@nobits
	.weak		__nv_reservedSMEM_offset_0_alias
	.size		__nv_reservedSMEM_offset_0_alias, 0, 64
	.other		__nv_reservedSMEM_offset_0_alias,@"STO_CUDA_RESERVED_SHARED STV_DEFAULT"
__nv_reservedSMEM_offset_0_alias:
	.zero		0
	.zero		64


//--------------------- .nv.constant0._Z10stream_vecIf6float4Lb0EEvPT_PKS1_S4_S1_m --------------------------
	.section	.nv.constant0._Z10stream_vecIf6float4Lb0EEvPT_PKS1_S4_S1_m,"a",@progbits
	.sectionflags	@""
	.align	4
.nv.constant0._Z10stream_vecIf6float4Lb0EEvPT_PKS1_S4_S1_m:
	.zero		936


//--------------------- .nv.constant0._Z10stream_vecIf6float4Lb1EEvPT_PKS1_S4_S1_m --------------------------
	.section	.nv.constant0._Z10stream_vecIf6float4Lb1EEvPT_PKS1_S4_S1_m,"a",@progbits
	.sectionflags	@""
	.align	4
.nv.constant0._Z10stream_vecIf6float4Lb1EEvPT_PKS1_S4_S1_m:
	.zero		936


//--------------------- SYMBOLS --------------------------

	.type		.nv.reservedSmem.offset0,@object
	.size		.nv.reservedSmem.offset0,0x4
